//
// Generated by NVIDIA NVVM Compiler
//
// Compiler Build ID: CL-36424714
// Cuda compilation tools, release 13.0, V13.0.88
// Based on NVVM 20.0.0
//

.version 9.0
.target sm_100
.address_size 64

	// .globl	_Z18primeNumberTestingyy
.global .align 1 .u8 isPrime;
.global .align 1 .b8 _ZN34_INTERNAL_9c0d32a3_4_k_cu_f975a01f4cuda3std3__45__cpo5beginE[1];
.global .align 1 .b8 _ZN34_INTERNAL_9c0d32a3_4_k_cu_f975a01f4cuda3std3__45__cpo3endE[1];
.global .align 1 .b8 _ZN34_INTERNAL_9c0d32a3_4_k_cu_f975a01f4cuda3std3__45__cpo6cbeginE[1];
.global .align 1 .b8 _ZN34_INTERNAL_9c0d32a3_4_k_cu_f975a01f4cuda3std3__45__cpo4cendE[1];
.global .align 1 .b8 _ZN34_INTERNAL_9c0d32a3_4_k_cu_f975a01f4cuda3std3__45__cpo6rbeginE[1];
.global .align 1 .b8 _ZN34_INTERNAL_9c0d32a3_4_k_cu_f975a01f4cuda3std3__45__cpo4rendE[1];
.global .align 1 .b8 _ZN34_INTERNAL_9c0d32a3_4_k_cu_f975a01f4cuda3std3__45__cpo7crbeginE[1];
.global .align 1 .b8 _ZN34_INTERNAL_9c0d32a3_4_k_cu_f975a01f4cuda3std3__45__cpo5crendE[1];
.global .align 1 .b8 _ZN34_INTERNAL_9c0d32a3_4_k_cu_f975a01f4cuda3std3__436_GLOBAL__N__9c0d32a3_4_k_cu_f975a01f6ignoreE[1];
.global .align 1 .b8 _ZN34_INTERNAL_9c0d32a3_4_k_cu_f975a01f4cuda3std3__419piecewise_constructE[1];
.global .align 1 .b8 _ZN34_INTERNAL_9c0d32a3_4_k_cu_f975a01f4cuda3std3__48in_placeE[1];
.global .align 1 .b8 _ZN34_INTERNAL_9c0d32a3_4_k_cu_f975a01f4cuda3std3__420unreachable_sentinelE[1];
.global .align 1 .b8 _ZN34_INTERNAL_9c0d32a3_4_k_cu_f975a01f4cuda3std6ranges3__45__cpo4swapE[1];
.global .align 1 .b8 _ZN34_INTERNAL_9c0d32a3_4_k_cu_f975a01f4cuda3std6ranges3__45__cpo9iter_moveE[1];
.global .align 1 .b8 _ZN34_INTERNAL_9c0d32a3_4_k_cu_f975a01f4cuda3std6ranges3__45__cpo5beginE[1];
.global .align 1 .b8 _ZN34_INTERNAL_9c0d32a3_4_k_cu_f975a01f4cuda3std6ranges3__45__cpo3endE[1];
.global .align 1 .b8 _ZN34_INTERNAL_9c0d32a3_4_k_cu_f975a01f4cuda3std6ranges3__45__cpo6cbeginE[1];
.global .align 1 .b8 _ZN34_INTERNAL_9c0d32a3_4_k_cu_f975a01f4cuda3std6ranges3__45__cpo4cendE[1];
.global .align 1 .b8 _ZN34_INTERNAL_9c0d32a3_4_k_cu_f975a01f4cuda3std6ranges3__45__cpo7advanceE[1];
.global .align 1 .b8 _ZN34_INTERNAL_9c0d32a3_4_k_cu_f975a01f4cuda3std6ranges3__45__cpo9iter_swapE[1];
.global .align 1 .b8 _ZN34_INTERNAL_9c0d32a3_4_k_cu_f975a01f4cuda3std6ranges3__45__cpo4nextE[1];
.global .align 1 .b8 _ZN34_INTERNAL_9c0d32a3_4_k_cu_f975a01f4cuda3std6ranges3__45__cpo4prevE[1];
.global .align 1 .b8 _ZN34_INTERNAL_9c0d32a3_4_k_cu_f975a01f4cuda3std6ranges3__45__cpo4dataE[1];
.global .align 1 .b8 _ZN34_INTERNAL_9c0d32a3_4_k_cu_f975a01f4cuda3std6ranges3__45__cpo5cdataE[1];
.global .align 1 .b8 _ZN34_INTERNAL_9c0d32a3_4_k_cu_f975a01f4cuda3std6ranges3__45__cpo4sizeE[1];
.global .align 1 .b8 _ZN34_INTERNAL_9c0d32a3_4_k_cu_f975a01f4cuda3std6ranges3__45__cpo5ssizeE[1];
.global .align 1 .b8 _ZN34_INTERNAL_9c0d32a3_4_k_cu_f975a01f4cuda3std6ranges3__45__cpo8distanceE[1];
.global .align 1 .b8 _ZN34_INTERNAL_9c0d32a3_4_k_cu_f975a01f6thrust24THRUST_300001_SM_1000_NS6system6detail10sequential3seqE[1];

.visible .entry _Z18primeNumberTestingyy(
	.param .u64 _Z18primeNumberTestingyy_param_0,
	.param .u64 _Z18primeNumberTestingyy_param_1
)
{
	.reg .pred 	%p<7>;
	.reg .b16 	%rs<5>;
	.reg .b32 	%r<9>;
	.reg .b64 	%rd<14>;

	ld.param.u64 	%rd8, [_Z18primeNumberTestingyy_param_0];
	ld.param.u64 	%rd9, [_Z18primeNumberTestingyy_param_1];
	mov.u32 	%r1, %tid.x;
	shl.b32 	%r2, %r1, 1;
	add.s32 	%r3, %r2, 3;
	cvt.u64.u32 	%rd12, %r3;
	setp.le.u64 	%p1, %rd9, %rd12;
	ld.global.u8 	%rs1, [isPrime];
	setp.eq.s16 	%p2, %rs1, 0;
	or.pred  	%p3, %p1, %p2;
	@%p3 bra 	$L__BB0_8;
	mov.u32 	%r4, %ntid.x;
	shl.b32 	%r5, %r4, 1;
	cvt.u64.u32 	%rd2, %r5;
	cvt.u32.u64 	%r7, %rd8;
	bra.uni 	$L__BB0_3;
$L__BB0_2:
	setp.ge.u64 	%p6, %rd12, %rd9;
	@%p6 bra 	$L__BB0_8;
$L__BB0_3:
	or.b64  	%rd10, %rd8, %rd12;
	and.b64  	%rd11, %rd10, -4294967296;
	setp.ne.s64 	%p4, %rd11, 0;
	@%p4 bra 	$L__BB0_5;
	cvt.u32.u64 	%r6, %rd12;
	rem.u32 	%r8, %r7, %r6;
	cvt.u64.u32 	%rd13, %r8;
	bra.uni 	$L__BB0_6;
$L__BB0_5:
	rem.u64 	%rd13, %rd8, %rd12;
$L__BB0_6:
	setp.ne.s64 	%p5, %rd13, 0;
	add.s64 	%rd12, %rd12, %rd2;
	@%p5 bra 	$L__BB0_2;
	mov.b16 	%rs4, 0;
	st.global.u8 	[isPrime], %rs4;
$L__BB0_8:
	ret;

}


// ===== COMPILED SASS (sm_100) =====

	.target	sm_100

	.elftype	@"ET_EXEC"


//--------------------- .note.nv.tkinfo           --------------------------
	.section	.note.nv.tkinfo,"",@"SHT_NOTE"
	.sectionflags	@"SHF_NOTE_NV_TKINFO"
	.tkinfo
        /*0018*/ 	.word	0x00000002
        /*0030*/ 	.string	""
        /*0030*/ 	.string	"ptxas"
        /*0030*/ 	.string	"Cuda compilation tools, release 13.0, V13.0.88"
        /*0030*/ 	.string	"Build cuda_13.0.r13.0/compiler.36424714_0"
        /*0030*/ 	.string	"-arch sm_100 -m 64 "



//--------------------- .note.nv.cuinfo           --------------------------
	.section	.note.nv.cuinfo,"",@"SHT_NOTE"
	.sectionflags	@"SHF_NOTE_NV_CUINFO"
        /*0018*/ 	.short	0x0002
        /*001a*/ 	.short	0x0064
        /*001c*/ 	.short	0x0082
	.zero		2


//--------------------- .nv.info                  --------------------------
	.section	.nv.info,"",@"SHT_CUDA_INFO"
	.align	4


	//----- nvinfo : EIATTR_REGCOUNT
	.align		4
        /*0000*/ 	.byte	0x04, 0x2f
        /*0002*/ 	.short	(.L_30 - .L_29)
	.align		4
.L_29:
        /*0004*/ 	.word	index@(_Z18primeNumberTestingyy)
        /*0008*/ 	.word	0x00000012


	//----- nvinfo : EIATTR_FRAME_SIZE
	.align		4
.L_30:
        /*000c*/ 	.byte	0x04, 0x11
        /*000e*/ 	.short	(.L_32 - .L_31)
	.align		4
.L_31:
        /*0010*/ 	.word	index@($__internal_0_$__cuda_sm20_rem_u64)
        /*0014*/ 	.word	0x00000000


	//----- nvinfo : EIATTR_FRAME_SIZE
	.align		4
.L_32:
        /*0018*/ 	.byte	0x04, 0x11
        /*001a*/ 	.short	(.L_34 - .L_33)
	.align		4
.L_33:
        /*001c*/ 	.word	index@(_Z18primeNumberTestingyy)
        /*0020*/ 	.word	0x00000000


	//----- nvinfo : EIATTR_MIN_STACK_SIZE
	.align		4
.L_34:
        /*0024*/ 	.byte	0x04, 0x12
        /*0026*/ 	.short	(.L_36 - .L_35)
	.align		4
.L_35:
        /*0028*/ 	.word	index@(_Z18primeNumberTestingyy)
        /*002c*/ 	.word	0x00000000
.L_36:


//--------------------- .nv.compat                --------------------------
	.section	.nv.compat,"",@"SHT_CUDA_COMPAT_INFO"
	.align	4
        /*0000*/ 	.byte	0x02, 0x09, 0x00, 0x00, 0x02, 0x02, 0x01, 0x00, 0x02, 0x05, 0x05, 0x00, 0x03, 0x07, 0x01, 0x01
        /*0010*/ 	.byte	0x02, 0x03, 0x00, 0x00, 0x02, 0x06, 0x01, 0x00, 0x04, 0x0b, 0x08, 0x00, 0x09, 0x00, 0x00, 0x00
        /*0020*/ 	.byte	0x00, 0x00, 0x00, 0x00


//--------------------- .nv.info._Z18primeNumberTestingyy --------------------------
	.section	.nv.info._Z18primeNumberTestingyy,"",@"SHT_CUDA_INFO"
	.sectionflags	@""
	.align	4


	//----- nvinfo : EIATTR_CUDA_API_VERSION
	.align		4
        /*0000*/ 	.byte	0x04, 0x37
        /*0002*/ 	.short	(.L_38 - .L_37)
.L_37:
        /*0004*/ 	.word	0x00000082


	//----- nvinfo : EIATTR_KPARAM_INFO
	.align		4
.L_38:
        /*0008*/ 	.byte	0x04, 0x17
        /*000a*/ 	.short	(.L_40 - .L_39)
.L_39:
        /*000c*/ 	.word	0x00000000
        /*0010*/ 	.short	0x0001
        /*0012*/ 	.short	0x0008
        /*0014*/ 	.byte	0x00, 0xf0, 0x21, 0x00


	//----- nvinfo : EIATTR_KPARAM_INFO
	.align		4
.L_40:
        /*0018*/ 	.byte	0x04, 0x17
        /*001a*/ 	.short	(.L_42 - .L_41)
.L_41:
        /*001c*/ 	.word	0x00000000
        /*0020*/ 	.short	0x0000
        /*0022*/ 	.short	0x0000
        /*0024*/ 	.byte	0x00, 0xf0, 0x21, 0x00


	//----- nvinfo : EIATTR_SPARSE_MMA_MASK
	.align		4
.L_42:
        /*0028*/ 	.byte	0x03, 0x50
        /*002a*/ 	.short	0x0000


	//----- nvinfo : EIATTR_MAXREG_COUNT
	.align		4
        /*002c*/ 	.byte	0x03, 0x1b
        /*002e*/ 	.short	0x00ff


	//----- nvinfo : EIATTR_MERCURY_ISA_VERSION
	.align		4
        /*0030*/ 	.byte	0x03, 0x5f
        /*0032*/ 	.short	0x0101


	//----- nvinfo : EIATTR_VRC_CTA_INIT_COUNT
	.align		4
        /*0034*/ 	.byte	0x02, 0x4a
	.zero		1
	.zero		1


	//----- nvinfo : EIATTR_EXIT_INSTR_OFFSETS
	.align		4
        /*0038*/ 	.byte	0x04, 0x1c
        /*003a*/ 	.short	(.L_44 - .L_43)


	//   ....[0]....
.L_43:
        /*003c*/ 	.word	0x000000a0


	//   ....[1]....
        /*0040*/ 	.word	0x00000330


	//   ....[2]....
        /*0044*/ 	.word	0x00000380


	//----- nvinfo : EIATTR_CRS_STACK_SIZE
	.align		4
.L_44:
        /*0048*/ 	.byte	0x04, 0x1e
        /*004a*/ 	.short	(.L_46 - .L_45)
.L_45:
        /*004c*/ 	.word	0x00000000


	//----- nvinfo : EIATTR_CBANK_PARAM_SIZE
	.align		4
.L_46:
        /*0050*/ 	.byte	0x03, 0x19
        /*0052*/ 	.short	0x0010


	//----- nvinfo : EIATTR_PARAM_CBANK
	.align		4
        /*0054*/ 	.byte	0x04, 0x0a
        /*0056*/ 	.short	(.L_48 - .L_47)
	.align		4
.L_47:
        /*0058*/ 	.word	index@(.nv.constant0._Z18primeNumberTestingyy)
        /*005c*/ 	.short	0x0380
        /*005e*/ 	.short	0x0010


	//----- nvinfo : EIATTR_SW_WAR
	.align		4
.L_48:
        /*0060*/ 	.byte	0x04, 0x36
        /*0062*/ 	.short	(.L_50 - .L_49)
.L_49:
        /*0064*/ 	.word	0x00000008
.L_50:


//--------------------- .nv.callgraph             --------------------------
	.section	.nv.callgraph,"",@"SHT_CUDA_CALLGRAPH"
	.align	4
	.sectionentsize	8
	.align		4
        /*0000*/ 	.word	0x00000000
	.align		4
        /*0004*/ 	.word	0xffffffff
	.align		4
        /*0008*/ 	.word	0x00000000
	.align		4
        /*000c*/ 	.word	0xfffffffe
	.align		4
        /*0010*/ 	.word	0x00000000
	.align		4
        /*0014*/ 	.word	0xfffffffd
	.align		4
        /*0018*/ 	.word	0x00000000
	.align		4
        /*001c*/ 	.word	0xfffffffc


//--------------------- .nv.constant4             --------------------------
	.section	.nv.constant4,"a",@progbits
	.align	8
	.align		8
.nv.constant4:
        /*0000*/ 	.dword	isPrime
	.align		8
        /*0008*/ 	.dword	_ZN34_INTERNAL_9c0d32a3_4_k_cu_f975a01f4cuda3std3__45__cpo5beginE
	.align		8
        /*0010*/ 	.dword	_ZN34_INTERNAL_9c0d32a3_4_k_cu_f975a01f4cuda3std3__45__cpo3endE
	.align		8
        /*0018*/ 	.dword	_ZN34_INTERNAL_9c0d32a3_4_k_cu_f975a01f4cuda3std3__45__cpo6cbeginE
	.align		8
        /*0020*/ 	.dword	_ZN34_INTERNAL_9c0d32a3_4_k_cu_f975a01f4cuda3std3__45__cpo4cendE
	.align		8
        /*0028*/ 	.dword	_ZN34_INTERNAL_9c0d32a3_4_k_cu_f975a01f4cuda3std3__45__cpo6rbeginE
	.align		8
        /*0030*/ 	.dword	_ZN34_INTERNAL_9c0d32a3_4_k_cu_f975a01f4cuda3std3__45__cpo4rendE
	.align		8
        /*0038*/ 	.dword	_ZN34_INTERNAL_9c0d32a3_4_k_cu_f975a01f4cuda3std3__45__cpo7crbeginE
	.align		8
        /*0040*/ 	.dword	_ZN34_INTERNAL_9c0d32a3_4_k_cu_f975a01f4cuda3std3__45__cpo5crendE
	.align		8
        /*0048*/ 	.dword	_ZN34_INTERNAL_9c0d32a3_4_k_cu_f975a01f4cuda3std3__436_GLOBAL__N__9c0d32a3_4_k_cu_f975a01f6ignoreE
	.align		8
        /*0050*/ 	.dword	_ZN34_INTERNAL_9c0d32a3_4_k_cu_f975a01f4cuda3std3__419piecewise_constructE
	.align		8
        /*0058*/ 	.dword	_ZN34_INTERNAL_9c0d32a3_4_k_cu_f975a01f4cuda3std3__48in_placeE
	.align		8
        /*0060*/ 	.dword	_ZN34_INTERNAL_9c0d32a3_4_k_cu_f975a01f4cuda3std3__420unreachable_sentinelE
	.align		8
        /*0068*/ 	.dword	_ZN34_INTERNAL_9c0d32a3_4_k_cu_f975a01f4cuda3std6ranges3__45__cpo4swapE
	.align		8
        /*0070*/ 	.dword	_ZN34_INTERNAL_9c0d32a3_4_k_cu_f975a01f4cuda3std6ranges3__45__cpo9iter_moveE
	.align		8
        /*0078*/ 	.dword	_ZN34_INTERNAL_9c0d32a3_4_k_cu_f975a01f4cuda3std6ranges3__45__cpo5beginE
	.align		8
        /*0080*/ 	.dword	_ZN34_INTERNAL_9c0d32a3_4_k_cu_f975a01f4cuda3std6ranges3__45__cpo3endE
	.align		8
        /*0088*/ 	.dword	_ZN34_INTERNAL_9c0d32a3_4_k_cu_f975a01f4cuda3std6ranges3__45__cpo6cbeginE
	.align		8
        /*0090*/ 	.dword	_ZN34_INTERNAL_9c0d32a3_4_k_cu_f975a01f4cuda3std6ranges3__45__cpo4cendE
	.align		8
        /*0098*/ 	.dword	_ZN34_INTERNAL_9c0d32a3_4_k_cu_f975a01f4cuda3std6ranges3__45__cpo7advanceE
	.align		8
        /*00a0*/ 	.dword	_ZN34_INTERNAL_9c0d32a3_4_k_cu_f975a01f4cuda3std6ranges3__45__cpo9iter_swapE
	.align		8
        /*00a8*/ 	.dword	_ZN34_INTERNAL_9c0d32a3_4_k_cu_f975a01f4cuda3std6ranges3__45__cpo4nextE
	.align		8
        /*00b0*/ 	.dword	_ZN34_INTERNAL_9c0d32a3_4_k_cu_f975a01f4cuda3std6ranges3__45__cpo4prevE
	.align		8
        /*00b8*/ 	.dword	_ZN34_INTERNAL_9c0d32a3_4_k_cu_f975a01f4cuda3std6ranges3__45__cpo4dataE
	.align		8
        /*00c0*/ 	.dword	_ZN34_INTERNAL_9c0d32a3_4_k_cu_f975a01f4cuda3std6ranges3__45__cpo5cdataE
	.align		8
        /*00c8*/ 	.dword	_ZN34_INTERNAL_9c0d32a3_4_k_cu_f975a01f4cuda3std6ranges3__45__cpo4sizeE
	.align		8
        /*00d0*/ 	.dword	_ZN34_INTERNAL_9c0d32a3_4_k_cu_f975a01f4cuda3std6ranges3__45__cpo5ssizeE
	.align		8
        /*00d8*/ 	.dword	_ZN34_INTERNAL_9c0d32a3_4_k_cu_f975a01f4cuda3std6ranges3__45__cpo8distanceE
	.align		8
        /*00e0*/ 	.dword	_ZN34_INTERNAL_9c0d32a3_4_k_cu_f975a01f6thrust24THRUST_300001_SM_1000_NS6system6detail10sequential3seqE


//--------------------- .text._Z18primeNumberTestingyy --------------------------
	.section	.text._Z18primeNumberTestingyy,"ax",@progbits
	.align	128
        .global         _Z18primeNumberTestingyy
        .type           _Z18primeNumberTestingyy,@function
        .size           _Z18primeNumberTestingyy,(.L_x_7 - _Z18primeNumberTestingyy)
        .other          _Z18primeNumberTestingyy,@"STO_CUDA_ENTRY STV_DEFAULT"
_Z18primeNumberTestingyy:
.text._Z18primeNumberTestingyy:
[----:B------:R-:W-:Y:S08]  /*0000*/  LDC R1, c[0x0][0x37c] ;  /* 0x0000df00ff017b82 */ /* 0x000ff00000000800 */
[----:B------:R-:W0:Y:S01]  /*0010*/  LDC.64 R2, c[0x4][RZ] ;  /* 0x01000000ff027b82 */ /* 0x000e220000000a00 */
[----:B------:R-:W0:Y:S01]  /*0020*/  LDCU.64 UR4, c[0x0][0x358] ;  /* 0x00006b00ff0477ac */ /* 0x000e220008000a00 */
[----:B------:R-:W1:Y:S01]  /*0030*/  S2R R0, SR_TID.X ;  /* 0x0000000000007919 */ /* 0x000e620000002100 */
[----:B------:R-:W2:Y:S01]  /*0040*/  LDCU.64 UR6, c[0x0][0x388] ;  /* 0x00007100ff0677ac */ /* 0x000ea20008000a00 */
[----:B0-----:R1:W3:Y:S02]  /*0050*/  LDG.E.U8 R2, desc[UR4][R2.64] ;  /* 0x0000000402027981 */ /* 0x0012e4000c1e1100 */
[----:B-1----:R-:W-:-:S04]  /*0060*/  LEA R3, R0, 0x3, 0x1 ;  /* 0x0000000300037811 */ /* 0x002fc800078e08ff */
[----:B--2---:R-:W-:Y:S02]  /*0070*/  ISETP.GE.U32.AND P1, PT, R3, UR6, PT ;  /* 0x0000000603007c0c */ /* 0x004fe4000bf26070 */
[----:B---3--:R-:W-:-:S04]  /*0080*/  ISETP.NE.AND P0, PT, R2, RZ, PT ;  /* 0x000000ff0200720c */ /* 0x008fc80003f05270 */
[----:B------:R-:W-:-:S13]  /*0090*/  ISETP.GE.U32.OR.EX P0, PT, RZ, UR7, !P0, P1 ;  /* 0x00000007ff007c0c */ /* 0x000fda000c706510 */
[----:B------:R-:W-:Y:S05]  /*00a0*/  @P0 EXIT ;  /* 0x000000000000094d */ /* 0x000fea0003800000 */
[----:B------:R-:W0:Y:S01]  /*00b0*/  LDC R0, c[0x0][0x360] ;  /* 0x0000d800ff007b82 */ /* 0x000e220000000800 */
[----:B------:R-:W-:Y:S01]  /*00c0*/  BSSY.RECONVERGENT B0, `(.L_x_0) ;  /* 0x0000029000007945 */ /* 0x000fe20003800200 */
[----:B------:R-:W-:Y:S01]  /*00d0*/  IMAD.MOV.U32 R2, RZ, RZ, RZ ;  /* 0x000000ffff027224 */ /* 0x000fe200078e00ff */
[----:B------:R-:W1:Y:S01]  /*00e0*/  LDCU UR6, c[0x0][0x384] ;  /* 0x00007080ff0677ac */ /* 0x000e620008000800 */
[----:B------:R-:W2:Y:S01]  /*00f0*/  LDCU UR7, c[0x0][0x380] ;  /* 0x00007000ff0777ac */ /* 0x000ea20008000800 */
[----:B------:R-:W3:Y:S04]  /*0100*/  LDCU.64 UR10, c[0x0][0x388] ;  /* 0x00007100ff0a77ac */ /* 0x000ee80008000a00 */
.L_x_5:
[----:B-1----:R-:W-:Y:S01]  /*0110*/  LOP3.LUT R4, R2, UR6, RZ, 0xfc, !PT ;  /* 0x0000000602047c12 */ /* 0x002fe2000f8efcff */
[----:B------:R-:W-:Y:S03]  /*0120*/  BSSY.RECONVERGENT B1, `(.L_x_1) ;  /* 0x000001b000017945 */ /* 0x000fe60003800200 */
[----:B------:R-:W-:-:S13]  /*0130*/  ISETP.NE.U32.AND P0, PT, R4, RZ, PT ;  /* 0x000000ff0400720c */ /* 0x000fda0003f05070 */
[----:B------:R-:W-:Y:S05]  /*0140*/  @P0 BRA `(.L_x_2) ;  /* 0x0000000000500947 */ /* 0x000fea0003800000 */
[----:B------:R-:W1:Y:S01]  /*0150*/  I2F.U32.RP R6, R3 ;  /* 0x0000000300067306 */ /* 0x000e620000209000 */
[----:B------:R-:W-:-:S07]  /*0160*/  ISETP.NE.U32.AND P1, PT, R3, RZ, PT ;  /* 0x000000ff0300720c */ /* 0x000fce0003f25070 */
[----:B-1----:R-:W1:Y:S02]  /*0170*/  MUFU.RCP R6, R6 ;  /* 0x0000000600067308 */ /* 0x002e640000001000 */
[----:B-1----:R-:W-:-:S06]  /*0180*/  VIADD R4, R6, 0xffffffe ;  /* 0x0ffffffe06047836 */ /* 0x002fcc0000000000 */
[----:B------:R1:W4:Y:S02]  /*0190*/  F2I.FTZ.U32.TRUNC.NTZ R5, R4 ;  /* 0x0000000400057305 */ /* 0x000324000021f000 */
[----:B-1----:R-:W-:Y:S02]  /*01a0*/  HFMA2 R4, -RZ, RZ, 0, 0 ;  /* 0x00000000ff047431 */ /* 0x002fe400000001ff */
[----:B----4-:R-:W-:-:S04]  /*01b0*/  IMAD.MOV R8, RZ, RZ, -R5 ;  /* 0x000000ffff087224 */ /* 0x010fc800078e0a05 */
[----:B------:R-:W-:-:S04]  /*01c0*/  IMAD R7, R8, R3, RZ ;  /* 0x0000000308077224 */ /* 0x000fc800078e02ff */
[----:B------:R-:W-:-:S06]  /*01d0*/  IMAD.HI.U32 R5, R5, R7, R4 ;  /* 0x0000000705057227 */ /* 0x000fcc00078e0004 */
[----:B--2---:R-:W-:-:S04]  /*01e0*/  IMAD.HI.U32 R5, R5, UR7, RZ ;  /* 0x0000000705057c27 */ /* 0x004fc8000f8e00ff */
[----:B------:R-:W-:-:S04]  /*01f0*/  IMAD.MOV R8, RZ, RZ, -R5 ;  /* 0x000000ffff087224 */ /* 0x000fc800078e0a05 */
[----:B------:R-:W-:-:S05]  /*0200*/  IMAD R8, R3, R8, UR7 ;  /* 0x0000000703087e24 */ /* 0x000fca000f8e0208 */
[----:B------:R-:W-:-:S13]  /*0210*/  ISETP.GE.U32.AND P0, PT, R8, R3, PT ;  /* 0x000000030800720c */ /* 0x000fda0003f06070 */
[----:B------:R-:W-:-:S05]  /*0220*/  @P0 IMAD.IADD R8, R8, 0x1, -R3 ;  /* 0x0000000108080824 */ /* 0x000fca00078e0a03 */
[----:B------:R-:W-:-:S13]  /*0230*/  ISETP.GE.U32.AND P0, PT, R8, R3, PT ;  /* 0x000000030800720c */ /* 0x000fda0003f06070 */
[----:B------:R-:W-:Y:S01]  /*0240*/  @P0 IMAD.IADD R8, R8, 0x1, -R3 ;  /* 0x0000000108080824 */ /* 0x000fe200078e0a03 */
[----:B------:R-:W-:-:S04]  /*0250*/  @!P1 LOP3.LUT R8, RZ, R3, RZ, 0x33, !PT ;  /* 0x00000003ff089212 */ /* 0x000fc800078e33ff */
[----:B------:R-:W-:-:S04]  /*0260*/  ISETP.NE.U32.AND P0, PT, R8, RZ, PT ;  /* 0x000000ff0800720c */ /* 0x000fc80003f05070 */
[----:B------:R-:W-:Y:S01]  /*0270*/  ISETP.NE.AND.EX P0, PT, RZ, RZ, PT, P0 ;  /* 0x000000ffff00720c */ /* 0x000fe20003f05300 */
[----:B------:R-:W-:-:S12]  /*0280*/  BRA `(.L_x_3) ;  /* 0x0000000000107947 */ /* 0x000fd80003800000 */
.L_x_2:
[----:B------:R-:W-:-:S07]  /*0290*/  MOV R4, 0x2b0 ;  /* 0x000002b000047802 */ /* 0x000fce0000000f00 */
[----:B0-23--:R-:W-:Y:S05]  /*02a0*/  CALL.REL.NOINC `($__internal_0_$__cuda_sm20_rem_u64) ;  /* 0x0000000000387944 */ /* 0x00dfea0003c00000 */
[----:B------:R-:W-:-:S04]  /*02b0*/  ISETP.NE.U32.AND P0, PT, R6, RZ, PT ;  /* 0x000000ff0600720c */ /* 0x000fc80003f05070 */
[----:B------:R-:W-:-:S13]  /*02c0*/  ISETP.NE.AND.EX P0, PT, R7, RZ, PT, P0 ;  /* 0x000000ff0700720c */ /* 0x000fda0003f05300 */
.L_x_3:
[----:B---3--:R-:W-:Y:S05]  /*02d0*/  BSYNC.RECONVERGENT B1 ;  /* 0x0000000000017941 */ /* 0x008fea0003800200 */
.L_x_1:
[----:B0-----:R-:W-:-:S04]  /*02e0*/  LEA R3, P1, R0, R3, 0x1 ;  /* 0x0000000300037211 */ /* 0x001fc800078208ff */
[----:B------:R-:W-:Y:S01]  /*02f0*/  IADD3.X R2, PT, PT, RZ, R2, RZ, P1, !PT ;  /* 0x00000002ff027210 */ /* 0x000fe20000ffe4ff */
[----:B------:R-:W-:Y:S08]  /*0300*/  @!P0 BRA `(.L_x_4) ;  /* 0x0000000000108947 */ /* 0x000ff00003800000 */
[----:B------:R-:W-:-:S04]  /*0310*/  ISETP.GE.U32.AND P0, PT, R3, UR10, PT ;  /* 0x0000000a03007c0c */ /* 0x000fc8000bf06070 */
[----:B------:R-:W-:-:S13]  /*0320*/  ISETP.GE.U32.AND.EX P0, PT, R2, UR11, PT, P0 ;  /* 0x0000000b02007c0c */ /* 0x000fda000bf06100 */
[----:B------:R-:W-:Y:S05]  /*0330*/  @P0 EXIT ;  /* 0x000000000000094d */ /* 0x000fea0003800000 */
[----:B------:R-:W-:Y:S05]  /*0340*/  BRA `(.L_x_5) ;  /* 0xfffffffc00707947 */ /* 0x000fea000383ffff */
.L_x_4:
[----:B------:R-:W-:Y:S05]  /*0350*/  BSYNC.RECONVERGENT B0 ;  /* 0x0000000000007941 */ /* 0x000fea0003800200 */
.L_x_0:
[----:B------:R-:W0:Y:S02]  /*0360*/  LDC.64 R2, c[0x4][RZ] ;  /* 0x01000000ff027b82 */ /* 0x000e240000000a00 */
[----:B0-----:R-:W-:Y:S01]  /*0370*/  STG.E.U8 desc[UR4][R2.64], RZ ;  /* 0x000000ff02007986 */ /* 0x001fe2000c101104 */
[----:B------:R-:W-:Y:S05]  /*0380*/  EXIT ;  /* 0x000000000000794d */ /* 0x000fea0003800000 */
        .weak           $__internal_0_$__cuda_sm20_rem_u64
        .type           $__internal_0_$__cuda_sm20_rem_u64,@function
        .size           $__internal_0_$__cuda_sm20_rem_u64,(.L_x_7 - $__internal_0_$__cuda_sm20_rem_u64)
$__internal_0_$__cuda_sm20_rem_u64:
[----:B------:R-:W-:Y:S01]  /*0390*/  IMAD.MOV.U32 R10, RZ, RZ, R3 ;  /* 0x000000ffff0a7224 */ /* 0x000fe200078e0003 */
[----:B------:R-:W0:Y:S01]  /*03a0*/  LDCU.64 UR8, c[0x0][0x380] ;  /* 0x00007000ff0877ac */ /* 0x000e220008000a00 */
[----:B------:R-:W-:-:S04]  /*03b0*/  IMAD.MOV.U32 R11, RZ, RZ, R2 ;  /* 0x000000ffff0b7224 */ /* 0x000fc800078e0002 */
[----:B------:R-:W1:Y:S08]  /*03c0*/  I2F.U64.RP R5, R10 ;  /* 0x0000000a00057312 */ /* 0x000e700000309000 */
[----:B-1----:R-:W1:Y:S02]  /*03d0*/  MUFU.RCP R5, R5 ;  /* 0x0000000500057308 */ /* 0x002e640000001000 */
[----:B-1----:R-:W-:-:S06]  /*03e0*/  VIADD R6, R5, 0x1ffffffe ;  /* 0x1ffffffe05067836 */ /* 0x002fcc0000000000 */
[----:B------:R-:W1:Y:S02]  /*03f0*/  F2I.U64.TRUNC R6, R6 ;  /* 0x0000000600067311 */ /* 0x000e64000020d800 */
[----:B-1----:R-:W-:-:S04]  /*0400*/  IMAD.WIDE.U32 R8, R6, R3, RZ ;  /* 0x0000000306087225 */ /* 0x002fc800078e00ff */
[----:B------:R-:W-:Y:S01]  /*0410*/  IMAD R9, R6, R2, R9 ;  /* 0x0000000206097224 */ /* 0x000fe200078e0209 */
[----:B------:R-:W-:-:S03]  /*0420*/  IADD3 R13, P0, PT, RZ, -R8, RZ ;  /* 0x80000008ff0d7210 */ /* 0x000fc60007f1e0ff */
[----:B------:R-:W-:Y:S02]  /*0430*/  IMAD R9, R7, R3, R9 ;  /* 0x0000000307097224 */ /* 0x000fe400078e0209 */
[----:B------:R-:W-:-:S03]  /*0440*/  IMAD.HI.U32 R8, R6, R13, RZ ;  /* 0x0000000d06087227 */ /* 0x000fc600078e00ff */
[----:B------:R-:W-:Y:S01]  /*0450*/  IADD3.X R15, PT, PT, RZ, ~R9, RZ, P0, !PT ;  /* 0x80000009ff0f7210 */ /* 0x000fe200007fe4ff */
[----:B------:R-:W-:-:S04]  /*0460*/  IMAD.MOV.U32 R9, RZ, RZ, R6 ;  /* 0x000000ffff097224 */ /* 0x000fc800078e0006 */
[----:B------:R-:W-:-:S04]  /*0470*/  IMAD.WIDE.U32 R8, P0, R6, R15, R8 ;  /* 0x0000000f06087225 */ /* 0x000fc80007800008 */
[C---:B------:R-:W-:Y:S02]  /*0480*/  IMAD R11, R7.reuse, R15, RZ ;  /* 0x0000000f070b7224 */ /* 0x040fe400078e02ff */
[----:B------:R-:W-:-:S04]  /*0490*/  IMAD.HI.U32 R8, P1, R7, R13, R8 ;  /* 0x0000000d07087227 */ /* 0x000fc80007820008 */
[----:B------:R-:W-:Y:S01]  /*04a0*/  IMAD.HI.U32 R5, R7, R15, RZ ;  /* 0x0000000f07057227 */ /* 0x000fe200078e00ff */
[----:B------:R-:W-:-:S03]  /*04b0*/  IADD3 R9, P2, PT, R11, R8, RZ ;  /* 0x000000080b097210 */ /* 0x000fc60007f5e0ff */
[----:B------:R-:W-:Y:S02]  /*04c0*/  IMAD.X R5, R5, 0x1, R7, P0 ;  /* 0x0000000105057824 */ /* 0x000fe400000e0607 */
[----:B------:R-:W-:-:S03]  /*04d0*/  IMAD.WIDE.U32 R6, R9, R3, RZ ;  /* 0x0000000309067225 */ /* 0x000fc600078e00ff */
[----:B------:R-:W-:Y:S01]  /*04e0*/  IADD3.X R5, PT, PT, RZ, RZ, R5, P2, P1 ;  /* 0x000000ffff057210 */ /* 0x000fe200017e2405 */
[----:B------:R-:W-:Y:S01]  /*04f0*/  IMAD R8, R9, R2, R7 ;  /* 0x0000000209087224 */ /* 0x000fe200078e0207 */
[----:B------:R-:W-:-:S03]  /*0500*/  IADD3 R7, P0, PT, RZ, -R6, RZ ;  /* 0x80000006ff077210 */ /* 0x000fc60007f1e0ff */
[----:B------:R-:W-:Y:S02]  /*0510*/  IMAD R6, R5, R3, R8 ;  /* 0x0000000305067224 */ /* 0x000fe400078e0208 */
[----:B------:R-:W-:-:S03]  /*0520*/  IMAD.HI.U32 R8, R9, R7, RZ ;  /* 0x0000000709087227 */ /* 0x000fc600078e00ff */
[----:B------:R-:W-:-:S05]  /*0530*/  IADD3.X R6, PT, PT, RZ, ~R6, RZ, P0, !PT ;  /* 0x80000006ff067210 */ /* 0x000fca00007fe4ff */
[----:B------:R-:W-:-:S04]  /*0540*/  IMAD.WIDE.U32 R8, P0, R9, R6, R8 ;  /* 0x0000000609087225 */ /* 0x000fc80007800008 */
[C---:B------:R-:W-:Y:S02]  /*0550*/  IMAD R10, R5.reuse, R6, RZ ;  /* 0x00000006050a7224 */ /* 0x040fe400078e02ff */
[----:B------:R-:W-:-:S04]  /*0560*/  IMAD.HI.U32 R9, P1, R5, R7, R8 ;  /* 0x0000000705097227 */ /* 0x000fc80007820008 */
[----:B------:R-:W-:Y:S01]  /*0570*/  IMAD.HI.U32 R6, R5, R6, RZ ;  /* 0x0000000605067227 */ /* 0x000fe200078e00ff */
[----:B------:R-:W-:-:S03]  /*0580*/  IADD3 R9, P2, PT, R10, R9, RZ ;  /* 0x000000090a097210 */ /* 0x000fc60007f5e0ff */
[----:B------:R-:W-:Y:S02]  /*0590*/  IMAD.X R5, R6, 0x1, R5, P0 ;  /* 0x0000000106057824 */ /* 0x000fe400000e0605 */
[----:B0-----:R-:W-:-:S03]  /*05a0*/  IMAD.HI.U32 R6, R9, UR8, RZ ;  /* 0x0000000809067c27 */ /* 0x001fc6000f8e00ff */
[----:B------:R-:W-:Y:S01]  /*05b0*/  IADD3.X R5, PT, PT, RZ, RZ, R5, P2, P1 ;  /* 0x000000ffff057210 */ /* 0x000fe200017e2405 */
[----:B------:R-:W-:Y:S02]  /*05c0*/  IMAD.MOV.U32 R7, RZ, RZ, RZ ;  /* 0x000000ffff077224 */ /* 0x000fe400078e00ff */
[----:B------:R-:W-:-:S04]  /*05d0*/  IMAD.WIDE.U32 R6, R9, UR9, R6 ;  /* 0x0000000909067c25 */ /* 0x000fc8000f8e0006 */
[C---:B------:R-:W-:Y:S02]  /*05e0*/  IMAD R9, R5.reuse, UR9, RZ ;  /* 0x0000000905097c24 */ /* 0x040fe4000f8e02ff */
[----:B------:R-:W-:-:S04]  /*05f0*/  IMAD.HI.U32 R6, P0, R5, UR8, R6 ;  /* 0x0000000805067c27 */ /* 0x000fc8000f800006 */
[----:B------:R-:W-:Y:S01]  /*0600*/  IMAD.HI.U32 R5, R5, UR9, RZ ;  /* 0x0000000905057c27 */ /* 0x000fe2000f8e00ff */
[----:B------:R-:W-:-:S04]  /*0610*/  IADD3 R9, P1, PT, R9, R6, RZ ;  /* 0x0000000609097210 */ /* 0x000fc80007f3e0ff */
[----:B------:R-:W-:Y:S01]  /*0620*/  IADD3.X R5, PT, PT, R5, RZ, RZ, P0, !PT ;  /* 0x000000ff05057210 */ /* 0x000fe200007fe4ff */
[----:B------:R-:W-:-:S04]  /*0630*/  IMAD.WIDE.U32 R6, R9, R3, RZ ;  /* 0x0000000309067225 */ /* 0x000fc800078e00ff */
[----:B------:R-:W-:Y:S01]  /*0640*/  IMAD.X R8, RZ, RZ, R5, P1 ;  /* 0x000000ffff087224 */ /* 0x000fe200008e0605 */
[----:B------:R-:W-:Y:S01]  /*0650*/  IADD3 R6, P1, PT, -R6, UR8, RZ ;  /* 0x0000000806067c10 */ /* 0x000fe2000ff3e1ff */
[----:B------:R-:W-:-:S03]  /*0660*/  IMAD R9, R9, R2, R7 ;  /* 0x0000000209097224 */ /* 0x000fc600078e0207 */
[-C--:B------:R-:W-:Y:S01]  /*0670*/  ISETP.GE.U32.AND P0, PT, R6, R3.reuse, PT ;  /* 0x000000030600720c */ /* 0x080fe20003f06070 */
[----:B------:R-:W-:-:S05]  /*0680*/  IMAD R8, R8, R3, R9 ;  /* 0x0000000308087224 */ /* 0x000fca00078e0209 */
[----:B------:R-:W-:Y:S02]  /*0690*/  IADD3.X R7, PT, PT, ~R8, UR9, RZ, P1, !PT ;  /* 0x0000000908077c10 */ /* 0x000fe40008ffe5ff */
[----:B------:R-:W-:Y:S02]  /*06a0*/  IADD3 R8, P1, PT, -R3, R6, RZ ;  /* 0x0000000603087210 */ /* 0x000fe40007f3e1ff */
[----:B------:R-:W-:-:S03]  /*06b0*/  ISETP.GE.U32.AND.EX P0, PT, R7, R2, PT, P0 ;  /* 0x000000020700720c */ /* 0x000fc60003f06100 */
[----:B------:R-:W-:Y:S01]  /*06c0*/  IMAD.X R5, R7, 0x1, ~R2, P1 ;  /* 0x0000000107057824 */ /* 0x000fe200008e0e02 */
[----:B------:R-:W-:Y:S02]  /*06d0*/  SEL R8, R8, R6, P0 ;  /* 0x0000000608087207 */ /* 0x000fe40000000000 */
[----:B------:R-:W-:Y:S02]  /*06e0*/  ISETP.NE.U32.AND P1, PT, R3, RZ, PT ;  /* 0x000000ff0300720c */ /* 0x000fe40003f25070 */
[----:B------:R-:W-:Y:S02]  /*06f0*/  SEL R5, R5, R7, P0 ;  /* 0x0000000705057207 */ /* 0x000fe40000000000 */
[----:B------:R-:W-:Y:S02]  /*0700*/  ISETP.GE.U32.AND P0, PT, R8, R3, PT ;  /* 0x000000030800720c */ /* 0x000fe40003f06070 */
[----:B------:R-:W-:Y:S02]  /*0710*/  IADD3 R6, P2, PT, -R3, R8, RZ ;  /* 0x0000000803067210 */ /* 0x000fe40007f5e1ff */
[----:B------:R-:W-:-:S02]  /*0720*/  ISETP.GE.U32.AND.EX P0, PT, R5, R2, PT, P0 ;  /* 0x000000020500720c */ /* 0x000fc40003f06100 */
[CC--:B------:R-:W-:Y:S02]  /*0730*/  IADD3.X R7, PT, PT, ~R2.reuse, R5.reuse, RZ, P2, !PT ;  /* 0x0000000502077210 */ /* 0x0c0fe400017fe5ff */
[----:B------:R-:W-:Y:S02]  /*0740*/  ISETP.NE.AND.EX P1, PT, R2, RZ, PT, P1 ;  /* 0x000000ff0200720c */ /* 0x000fe40003f25310 */
[----:B------:R-:W-:Y:S01]  /*0750*/  SEL R7, R7, R5, P0 ;  /* 0x0000000507077207 */ /* 0x000fe20000000000 */
[----:B------:R-:W-:Y:S01]  /*0760*/  IMAD.MOV.U32 R5, RZ, RZ, 0x0 ;  /* 0x00000000ff057424 */ /* 0x000fe200078e00ff */
[----:B------:R-:W-:Y:S02]  /*0770*/  SEL R6, R6, R8, P0 ;  /* 0x0000000806067207 */ /* 0x000fe40000000000 */
[----:B------:R-:W-:Y:S02]  /*0780*/  SEL R7, R7, 0xffffffff, P1 ;  /* 0xffffffff07077807 */ /* 0x000fe40000800000 */
[----:B------:R-:W-:Y:S01]  /*0790*/  SEL R6, R6, 0xffffffff, P1 ;  /* 0xffffffff06067807 */ /* 0x000fe20000800000 */
[----:B------:R-:W-:Y:S06]  /*07a0*/  RET.REL.NODEC R4 `(_Z18primeNumberTestingyy) ;  /* 0xfffffff804147950 */ /* 0x000fec0003c3ffff */
.L_x_6:
[----:B------:R-:W-:-:S00]  /*07b0*/  BRA `(.L_x_6) ;  /* 0xfffffffc00fc7947 */ /* 0x000fc0000383ffff */
[----:B------:R-:W-:-:S00]  /*07c0*/  NOP ;  /* 0x0000000000007918 */ /* 0x000fc00000000000 */
        /* <DEDUP_REMOVED lines=11> */
.L_x_7:


//--------------------- .nv.shared.reserved.0     --------------------------
	.section	.nv.shared.reserved.0,"aw",@nobits
	.weak		__nv_reservedSMEM_offset_0_alias
	.size		__nv_reservedSMEM_offset_0_alias, 0, 64
	.other		__nv_reservedSMEM_offset_0_alias,@"STO_CUDA_RESERVED_SHARED STV_DEFAULT"
__nv_reservedSMEM_offset_0_alias:
	.zero		0
	.zero		64


//--------------------- .nv.global                --------------------------
	.section	.nv.global,"aw",@nobits
.nv.global:
	.type		_ZN34_INTERNAL_9c0d32a3_4_k_cu_f975a01f4cuda3std3__45__cpo5crendE,@object
	.size		_ZN34_INTERNAL_9c0d32a3_4_k_cu_f975a01f4cuda3std3__45__cpo5crendE,(_ZN34_INTERNAL_9c0d32a3_4_k_cu_f975a01f4cuda3std6ranges3__45__cpo5cdataE - _ZN34_INTERNAL_9c0d32a3_4_k_cu_f975a01f4cuda3std3__45__cpo5crendE)
_ZN34_INTERNAL_9c0d32a3_4_k_cu_f975a01f4cuda3std3__45__cpo5crendE:
	.zero		1
	.type		_ZN34_INTERNAL_9c0d32a3_4_k_cu_f975a01f4cuda3std6ranges3__45__cpo5cdataE,@object
	.size		_ZN34_INTERNAL_9c0d32a3_4_k_cu_f975a01f4cuda3std6ranges3__45__cpo5cdataE,(isPrime - _ZN34_INTERNAL_9c0d32a3_4_k_cu_f975a01f4cuda3std6ranges3__45__cpo5cdataE)
_ZN34_INTERNAL_9c0d32a3_4_k_cu_f975a01f4cuda3std6ranges3__45__cpo5cdataE:
	.zero		1
	.type		isPrime,@object
	.size		isPrime,(_ZN34_INTERNAL_9c0d32a3_4_k_cu_f975a01f4cuda3std6ranges3__45__cpo3endE - isPrime)
isPrime:
	.zero		1
	.type		_ZN34_INTERNAL_9c0d32a3_4_k_cu_f975a01f4cuda3std6ranges3__45__cpo3endE,@object
	.size		_ZN34_INTERNAL_9c0d32a3_4_k_cu_f975a01f4cuda3std6ranges3__45__cpo3endE,(_ZN34_INTERNAL_9c0d32a3_4_k_cu_f975a01f4cuda3std3__420unreachable_sentinelE - _ZN34_INTERNAL_9c0d32a3_4_k_cu_f975a01f4cuda3std6ranges3__45__cpo3endE)
_ZN34_INTERNAL_9c0d32a3_4_k_cu_f975a01f4cuda3std6ranges3__45__cpo3endE:
	.zero		1
	.type		_ZN34_INTERNAL_9c0d32a3_4_k_cu_f975a01f4cuda3std3__420unreachable_sentinelE,@object
	.size		_ZN34_INTERNAL_9c0d32a3_4_k_cu_f975a01f4cuda3std3__420unreachable_sentinelE,(_ZN34_INTERNAL_9c0d32a3_4_k_cu_f975a01f6thrust24THRUST_300001_SM_1000_NS6system6detail10sequential3seqE - _ZN34_INTERNAL_9c0d32a3_4_k_cu_f975a01f4cuda3std3__420unreachable_sentinelE)
_ZN34_INTERNAL_9c0d32a3_4_k_cu_f975a01f4cuda3std3__420unreachable_sentinelE:
	.zero		1
	.type		_ZN34_INTERNAL_9c0d32a3_4_k_cu_f975a01f6thrust24THRUST_300001_SM_1000_NS6system6detail10sequential3seqE,@object
	.size		_ZN34_INTERNAL_9c0d32a3_4_k_cu_f975a01f6thrust24THRUST_300001_SM_1000_NS6system6detail10sequential3seqE,(_ZN34_INTERNAL_9c0d32a3_4_k_cu_f975a01f4cuda3std3__45__cpo4cendE - _ZN34_INTERNAL_9c0d32a3_4_k_cu_f975a01f6thrust24THRUST_300001_SM_1000_NS6system6detail10sequential3seqE)
_ZN34_INTERNAL_9c0d32a3_4_k_cu_f975a01f6thrust24THRUST_300001_SM_1000_NS6system6detail10sequential3seqE:
	.zero		1
	.type		_ZN34_INTERNAL_9c0d32a3_4_k_cu_f975a01f4cuda3std3__45__cpo4cendE,@object
	.size		_ZN34_INTERNAL_9c0d32a3_4_k_cu_f975a01f4cuda3std3__45__cpo4cendE,(_ZN34_INTERNAL_9c0d32a3_4_k_cu_f975a01f4cuda3std6ranges3__45__cpo9iter_swapE - _ZN34_INTERNAL_9c0d32a3_4_k_cu_f975a01f4cuda3std3__45__cpo4cendE)
_ZN34_INTERNAL_9c0d32a3_4_k_cu_f975a01f4cuda3std3__45__cpo4cendE:
	.zero		1
	.type		_ZN34_INTERNAL_9c0d32a3_4_k_cu_f975a01f4cuda3std6ranges3__45__cpo9iter_swapE,@object
	.size		_ZN34_INTERNAL_9c0d32a3_4_k_cu_f975a01f4cuda3std6ranges3__45__cpo9iter_swapE,(_ZN34_INTERNAL_9c0d32a3_4_k_cu_f975a01f4cuda3std3__419piecewise_constructE - _ZN34_INTERNAL_9c0d32a3_4_k_cu_f975a01f4cuda3std6ranges3__45__cpo9iter_swapE)
_ZN34_INTERNAL_9c0d32a3_4_k_cu_f975a01f4cuda3std6ranges3__45__cpo9iter_swapE:
	.zero		1
	.type		_ZN34_INTERNAL_9c0d32a3_4_k_cu_f975a01f4cuda3std3__419piecewise_constructE,@object
	.size		_ZN34_INTERNAL_9c0d32a3_4_k_cu_f975a01f4cuda3std3__419piecewise_constructE,(_ZN34_INTERNAL_9c0d32a3_4_k_cu_f975a01f4cuda3std6ranges3__45__cpo5ssizeE - _ZN34_INTERNAL_9c0d32a3_4_k_cu_f975a01f4cuda3std3__419piecewise_constructE)
_ZN34_INTERNAL_9c0d32a3_4_k_cu_f975a01f4cuda3std3__419piecewise_constructE:
	.zero		1
	.type		_ZN34_INTERNAL_9c0d32a3_4_k_cu_f975a01f4cuda3std6ranges3__45__cpo5ssizeE,@object
	.size		_ZN34_INTERNAL_9c0d32a3_4_k_cu_f975a01f4cuda3std6ranges3__45__cpo5ssizeE,(_ZN34_INTERNAL_9c0d32a3_4_k_cu_f975a01f4cuda3std3__45__cpo3endE - _ZN34_INTERNAL_9c0d32a3_4_k_cu_f975a01f4cuda3std6ranges3__45__cpo5ssizeE)
_ZN34_INTERNAL_9c0d32a3_4_k_cu_f975a01f4cuda3std6ranges3__45__cpo5ssizeE:
	.zero		1
	.type		_ZN34_INTERNAL_9c0d32a3_4_k_cu_f975a01f4cuda3std3__45__cpo3endE,@object
	.size		_ZN34_INTERNAL_9c0d32a3_4_k_cu_f975a01f4cuda3std3__45__cpo3endE,(_ZN34_INTERNAL_9c0d32a3_4_k_cu_f975a01f4cuda3std6ranges3__45__cpo4cendE - _ZN34_INTERNAL_9c0d32a3_4_k_cu_f975a01f4cuda3std3__45__cpo3endE)
_ZN34_INTERNAL_9c0d32a3_4_k_cu_f975a01f4cuda3std3__45__cpo3endE:
	.zero		1
	.type		_ZN34_INTERNAL_9c0d32a3_4_k_cu_f975a01f4cuda3std6ranges3__45__cpo4cendE,@object
	.size		_ZN34_INTERNAL_9c0d32a3_4_k_cu_f975a01f4cuda3std6ranges3__45__cpo4cendE,(_ZN34_INTERNAL_9c0d32a3_4_k_cu_f975a01f4cuda3std3__45__cpo4rendE - _ZN34_INTERNAL_9c0d32a3_4_k_cu_f975a01f4cuda3std6ranges3__45__cpo4cendE)
_ZN34_INTERNAL_9c0d32a3_4_k_cu_f975a01f4cuda3std6ranges3__45__cpo4cendE:
	.zero		1
	.type		_ZN34_INTERNAL_9c0d32a3_4_k_cu_f975a01f4cuda3std3__45__cpo4rendE,@object
	.size		_ZN34_INTERNAL_9c0d32a3_4_k_cu_f975a01f4cuda3std3__45__cpo4rendE,(_ZN34_INTERNAL_9c0d32a3_4_k_cu_f975a01f4cuda3std6ranges3__45__cpo4prevE - _ZN34_INTERNAL_9c0d32a3_4_k_cu_f975a01f4cuda3std3__45__cpo4rendE)
_ZN34_INTERNAL_9c0d32a3_4_k_cu_f975a01f4cuda3std3__45__cpo4rendE:
	.zero		1
	.type		_ZN34_INTERNAL_9c0d32a3_4_k_cu_f975a01f4cuda3std6ranges3__45__cpo4prevE,@object
	.size		_ZN34_INTERNAL_9c0d32a3_4_k_cu_f975a01f4cuda3std6ranges3__45__cpo4prevE,(_ZN34_INTERNAL_9c0d32a3_4_k_cu_f975a01f4cuda3std6ranges3__45__cpo9iter_moveE - _ZN34_INTERNAL_9c0d32a3_4_k_cu_f975a01f4cuda3std6ranges3__45__cpo4prevE)
_ZN34_INTERNAL_9c0d32a3_4_k_cu_f975a01f4cuda3std6ranges3__45__cpo4prevE:
	.zero		1
	.type		_ZN34_INTERNAL_9c0d32a3_4_k_cu_f975a01f4cuda3std6ranges3__45__cpo9iter_moveE,@object
	.size		_ZN34_INTERNAL_9c0d32a3_4_k_cu_f975a01f4cuda3std6ranges3__45__cpo9iter_moveE,(_ZN34_INTERNAL_9c0d32a3_4_k_cu_f975a01f4cuda3std3__48in_placeE - _ZN34_INTERNAL_9c0d32a3_4_k_cu_f975a01f4cuda3std6ranges3__45__cpo9iter_moveE)
_ZN34_INTERNAL_9c0d32a3_4_k_cu_f975a01f4cuda3std6ranges3__45__cpo9iter_moveE:
	.zero		1
	.type		_ZN34_INTERNAL_9c0d32a3_4_k_cu_f975a01f4cuda3std3__48in_placeE,@object
	.size		_ZN34_INTERNAL_9c0d32a3_4_k_cu_f975a01f4cuda3std3__48in_placeE,(_ZN34_INTERNAL_9c0d32a3_4_k_cu_f975a01f4cuda3std6ranges3__45__cpo8distanceE - _ZN34_INTERNAL_9c0d32a3_4_k_cu_f975a01f4cuda3std3__48in_placeE)
_ZN34_INTERNAL_9c0d32a3_4_k_cu_f975a01f4cuda3std3__48in_placeE:
	.zero		1
	.type		_ZN34_INTERNAL_9c0d32a3_4_k_cu_f975a01f4cuda3std6ranges3__45__cpo8distanceE,@object
	.size		_ZN34_INTERNAL_9c0d32a3_4_k_cu_f975a01f4cuda3std6ranges3__45__cpo8distanceE,(_ZN34_INTERNAL_9c0d32a3_4_k_cu_f975a01f4cuda3std3__45__cpo6cbeginE - _ZN34_INTERNAL_9c0d32a3_4_k_cu_f975a01f4cuda3std6ranges3__45__cpo8distanceE)
_ZN34_INTERNAL_9c0d32a3_4_k_cu_f975a01f4cuda3std6ranges3__45__cpo8distanceE:
	.zero		1
	.type		_ZN34_INTERNAL_9c0d32a3_4_k_cu_f975a01f4cuda3std3__45__cpo6cbeginE,@object
	.size		_ZN34_INTERNAL_9c0d32a3_4_k_cu_f975a01f4cuda3std3__45__cpo6cbeginE,(_ZN34_INTERNAL_9c0d32a3_4_k_cu_f975a01f4cuda3std6ranges3__45__cpo7advanceE - _ZN34_INTERNAL_9c0d32a3_4_k_cu_f975a01f4cuda3std3__45__cpo6cbeginE)
_ZN34_INTERNAL_9c0d32a3_4_k_cu_f975a01f4cuda3std3__45__cpo6cbeginE:
	.zero		1
	.type		_ZN34_INTERNAL_9c0d32a3_4_k_cu_f975a01f4cuda3std6ranges3__45__cpo7advanceE,@object
	.size		_ZN34_INTERNAL_9c0d32a3_4_k_cu_f975a01f4cuda3std6ranges3__45__cpo7advanceE,(_ZN34_INTERNAL_9c0d32a3_4_k_cu_f975a01f4cuda3std3__45__cpo7crbeginE - _ZN34_INTERNAL_9c0d32a3_4_k_cu_f975a01f4cuda3std6ranges3__45__cpo7advanceE)
_ZN34_INTERNAL_9c0d32a3_4_k_cu_f975a01f4cuda3std6ranges3__45__cpo7advanceE:
	.zero		1
	.type		_ZN34_INTERNAL_9c0d32a3_4_k_cu_f975a01f4cuda3std3__45__cpo7crbeginE,@object
	.size		_ZN34_INTERNAL_9c0d32a3_4_k_cu_f975a01f4cuda3std3__45__cpo7crbeginE,(_ZN34_INTERNAL_9c0d32a3_4_k_cu_f975a01f4cuda3std6ranges3__45__cpo4dataE - _ZN34_INTERNAL_9c0d32a3_4_k_cu_f975a01f4cuda3std3__45__cpo7crbeginE)
_ZN34_INTERNAL_9c0d32a3_4_k_cu_f975a01f4cuda3std3__45__cpo7crbeginE:
	.zero		1
	.type		_ZN34_INTERNAL_9c0d32a3_4_k_cu_f975a01f4cuda3std6ranges3__45__cpo4dataE,@object
	.size		_ZN34_INTERNAL_9c0d32a3_4_k_cu_f975a01f4cuda3std6ranges3__45__cpo4dataE,(_ZN34_INTERNAL_9c0d32a3_4_k_cu_f975a01f4cuda3std6ranges3__45__cpo5beginE - _ZN34_INTERNAL_9c0d32a3_4_k_cu_f975a01f4cuda3std6ranges3__45__cpo4dataE)
_ZN34_INTERNAL_9c0d32a3_4_k_cu_f975a01f4cuda3std6ranges3__45__cpo4dataE:
	.zero		1
	.type		_ZN34_INTERNAL_9c0d32a3_4_k_cu_f975a01f4cuda3std6ranges3__45__cpo5beginE,@object
	.size		_ZN34_INTERNAL_9c0d32a3_4_k_cu_f975a01f4cuda3std6ranges3__45__cpo5beginE,(_ZN34_INTERNAL_9c0d32a3_4_k_cu_f975a01f4cuda3std3__436_GLOBAL__N__9c0d32a3_4_k_cu_f975a01f6ignoreE - _ZN34_INTERNAL_9c0d32a3_4_k_cu_f975a01f4cuda3std6ranges3__45__cpo5beginE)
_ZN34_INTERNAL_9c0d32a3_4_k_cu_f975a01f4cuda3std6ranges3__45__cpo5beginE:
	.zero		1
	.type		_ZN34_INTERNAL_9c0d32a3_4_k_cu_f975a01f4cuda3std3__436_GLOBAL__N__9c0d32a3_4_k_cu_f975a01f6ignoreE,@object
	.size		_ZN34_INTERNAL_9c0d32a3_4_k_cu_f975a01f4cuda3std3__436_GLOBAL__N__9c0d32a3_4_k_cu_f975a01f6ignoreE,(_ZN34_INTERNAL_9c0d32a3_4_k_cu_f975a01f4cuda3std6ranges3__45__cpo4sizeE - _ZN34_INTERNAL_9c0d32a3_4_k_cu_f975a01f4cuda3std3__436_GLOBAL__N__9c0d32a3_4_k_cu_f975a01f6ignoreE)
_ZN34_INTERNAL_9c0d32a3_4_k_cu_f975a01f4cuda3std3__436_GLOBAL__N__9c0d32a3_4_k_cu_f975a01f6ignoreE:
	.zero		1
	.type		_ZN34_INTERNAL_9c0d32a3_4_k_cu_f975a01f4cuda3std6ranges3__45__cpo4sizeE,@object
	.size		_ZN34_INTERNAL_9c0d32a3_4_k_cu_f975a01f4cuda3std6ranges3__45__cpo4sizeE,(_ZN34_INTERNAL_9c0d32a3_4_k_cu_f975a01f4cuda3std3__45__cpo5beginE - _ZN34_INTERNAL_9c0d32a3_4_k_cu_f975a01f4cuda3std6ranges3__45__cpo4sizeE)
_ZN34_INTERNAL_9c0d32a3_4_k_cu_f975a01f4cuda3std6ranges3__45__cpo4sizeE:
	.zero		1
	.type		_ZN34_INTERNAL_9c0d32a3_4_k_cu_f975a01f4cuda3std3__45__cpo5beginE,@object
	.size		_ZN34_INTERNAL_9c0d32a3_4_k_cu_f975a01f4cuda3std3__45__cpo5beginE,(_ZN34_INTERNAL_9c0d32a3_4_k_cu_f975a01f4cuda3std6ranges3__45__cpo6cbeginE - _ZN34_INTERNAL_9c0d32a3_4_k_cu_f975a01f4cuda3std3__45__cpo5beginE)
_ZN34_INTERNAL_9c0d32a3_4_k_cu_f975a01f4cuda3std3__45__cpo5beginE:
	.zero		1
	.type		_ZN34_INTERNAL_9c0d32a3_4_k_cu_f975a01f4cuda3std6ranges3__45__cpo6cbeginE,@object
	.size		_ZN34_INTERNAL_9c0d32a3_4_k_cu_f975a01f4cuda3std6ranges3__45__cpo6cbeginE,(_ZN34_INTERNAL_9c0d32a3_4_k_cu_f975a01f4cuda3std3__45__cpo6rbeginE - _ZN34_INTERNAL_9c0d32a3_4_k_cu_f975a01f4cuda3std6ranges3__45__cpo6cbeginE)
_ZN34_INTERNAL_9c0d32a3_4_k_cu_f975a01f4cuda3std6ranges3__45__cpo6cbeginE:
	.zero		1
	.type		_ZN34_INTERNAL_9c0d32a3_4_k_cu_f975a01f4cuda3std3__45__cpo6rbeginE,@object
	.size		_ZN34_INTERNAL_9c0d32a3_4_k_cu_f975a01f4cuda3std3__45__cpo6rbeginE,(_ZN34_INTERNAL_9c0d32a3_4_k_cu_f975a01f4cuda3std6ranges3__45__cpo4nextE - _ZN34_INTERNAL_9c0d32a3_4_k_cu_f975a01f4cuda3std3__45__cpo6rbeginE)
_ZN34_INTERNAL_9c0d32a3_4_k_cu_f975a01f4cuda3std3__45__cpo6rbeginE:
	.zero		1
	.type		_ZN34_INTERNAL_9c0d32a3_4_k_cu_f975a01f4cuda3std6ranges3__45__cpo4nextE,@object
	.size		_ZN34_INTERNAL_9c0d32a3_4_k_cu_f975a01f4cuda3std6ranges3__45__cpo4nextE,(_ZN34_INTERNAL_9c0d32a3_4_k_cu_f975a01f4cuda3std6ranges3__45__cpo4swapE - _ZN34_INTERNAL_9c0d32a3_4_k_cu_f975a01f4cuda3std6ranges3__45__cpo4nextE)
_ZN34_INTERNAL_9c0d32a3_4_k_cu_f975a01f4cuda3std6ranges3__45__cpo4nextE:
	.zero		1
	.type		_ZN34_INTERNAL_9c0d32a3_4_k_cu_f975a01f4cuda3std6ranges3__45__cpo4swapE,@object
	.size		_ZN34_INTERNAL_9c0d32a3_4_k_cu_f975a01f4cuda3std6ranges3__45__cpo4swapE,(.L_13 - _ZN34_INTERNAL_9c0d32a3_4_k_cu_f975a01f4cuda3std6ranges3__45__cpo4swapE)
_ZN34_INTERNAL_9c0d32a3_4_k_cu_f975a01f4cuda3std6ranges3__45__cpo4swapE:
	.zero		1
.L_13:


//--------------------- .nv.constant0._Z18primeNumberTestingyy --------------------------
	.section	.nv.constant0._Z18primeNumberTestingyy,"a",@progbits
	.sectionflags	@""
	.align	4
.nv.constant0._Z18primeNumberTestingyy:
	.zero		912


//--------------------- SYMBOLS --------------------------

	.type		.nv.reservedSmem.offset0,@object
	.size		.nv.reservedSmem.offset0,0x4
